//
// Generated by NVIDIA NVVM Compiler
//
// Compiler Build ID: CL-36424714
// Cuda compilation tools, release 13.0, V13.0.88
// Based on NVVM 20.0.0
//

.version 9.0
.target sm_100
.address_size 64

	// .globl	_Z25matmul_naive_column_majorPfS_S_iii

.visible .entry _Z25matmul_naive_column_majorPfS_S_iii(
	.param .u64 .ptr .align 1 _Z25matmul_naive_column_majorPfS_S_iii_param_0,
	.param .u64 .ptr .align 1 _Z25matmul_naive_column_majorPfS_S_iii_param_1,
	.param .u64 .ptr .align 1 _Z25matmul_naive_column_majorPfS_S_iii_param_2,
	.param .u32 _Z25matmul_naive_column_majorPfS_S_iii_param_3,
	.param .u32 _Z25matmul_naive_column_majorPfS_S_iii_param_4,
	.param .u32 _Z25matmul_naive_column_majorPfS_S_iii_param_5
)
{
	.reg .pred 	%p<13>;
	.reg .b32 	%r<92>;
	.reg .b32 	%f<68>;
	.reg .b64 	%rd<69>;

	ld.param.u64 	%rd4, [_Z25matmul_naive_column_majorPfS_S_iii_param_0];
	ld.param.u64 	%rd5, [_Z25matmul_naive_column_majorPfS_S_iii_param_1];
	ld.param.u64 	%rd3, [_Z25matmul_naive_column_majorPfS_S_iii_param_2];
	ld.param.u32 	%r46, [_Z25matmul_naive_column_majorPfS_S_iii_param_3];
	ld.param.u32 	%r44, [_Z25matmul_naive_column_majorPfS_S_iii_param_4];
	ld.param.u32 	%r45, [_Z25matmul_naive_column_majorPfS_S_iii_param_5];
	cvta.to.global.u64 	%rd1, %rd5;
	cvta.to.global.u64 	%rd2, %rd4;
	mov.u32 	%r47, %ctaid.x;
	mov.u32 	%r48, %ntid.x;
	mul.lo.s32 	%r1, %r47, %r48;
	mov.u32 	%r2, %tid.x;
	add.s32 	%r3, %r1, %r2;
	mov.u32 	%r49, %ctaid.y;
	mov.u32 	%r50, %ntid.y;
	mov.u32 	%r51, %tid.y;
	mad.lo.s32 	%r4, %r49, %r50, %r51;
	setp.ge.u32 	%p1, %r4, %r46;
	setp.ge.u32 	%p2, %r3, %r44;
	or.pred  	%p3, %p1, %p2;
	@%p3 bra 	$L__BB0_14;
	setp.lt.s32 	%p4, %r45, 1;
	mov.f32 	%f67, 0f00000000;
	@%p4 bra 	$L__BB0_13;
	mul.lo.s32 	%r5, %r45, %r4;
	and.b32  	%r6, %r45, 7;
	setp.lt.u32 	%p5, %r45, 8;
	mov.f32 	%f67, 0f00000000;
	mov.b32 	%r90, 0;
	@%p5 bra 	$L__BB0_5;
	and.b32  	%r90, %r45, 2147483640;
	neg.s32 	%r88, %r90;
	add.s32 	%r53, %r2, %r44;
	add.s32 	%r87, %r53, %r1;
	shl.b32 	%r10, %r44, 3;
	shl.b32 	%r54, %r44, 1;
	add.s32 	%r86, %r3, %r54;
	mad.lo.s32 	%r85, %r44, 3, %r3;
	shl.b32 	%r55, %r44, 2;
	add.s32 	%r84, %r3, %r55;
	mad.lo.s32 	%r83, %r44, 5, %r3;
	mad.lo.s32 	%r82, %r44, 6, %r3;
	mad.lo.s32 	%r81, %r44, 7, %r3;
	add.s32 	%r79, %r5, 3;
	mov.f32 	%f67, 0f00000000;
	mov.u32 	%r80, %r3;
$L__BB0_4:
	.pragma "nounroll";
	add.s32 	%r56, %r79, -3;
	mul.wide.u32 	%rd6, %r56, 4;
	add.s64 	%rd7, %rd2, %rd6;
	ld.global.f32 	%f17, [%rd7];
	mul.wide.u32 	%rd8, %r80, 4;
	add.s64 	%rd9, %rd1, %rd8;
	ld.global.f32 	%f18, [%rd9];
	fma.rn.f32 	%f19, %f17, %f18, %f67;
	add.s32 	%r57, %r79, -2;
	mul.wide.u32 	%rd10, %r57, 4;
	add.s64 	%rd11, %rd2, %rd10;
	ld.global.f32 	%f20, [%rd11];
	mul.wide.u32 	%rd12, %r87, 4;
	add.s64 	%rd13, %rd1, %rd12;
	ld.global.f32 	%f21, [%rd13];
	fma.rn.f32 	%f22, %f20, %f21, %f19;
	add.s32 	%r58, %r79, -1;
	mul.wide.u32 	%rd14, %r58, 4;
	add.s64 	%rd15, %rd2, %rd14;
	ld.global.f32 	%f23, [%rd15];
	mul.wide.u32 	%rd16, %r86, 4;
	add.s64 	%rd17, %rd1, %rd16;
	ld.global.f32 	%f24, [%rd17];
	fma.rn.f32 	%f25, %f23, %f24, %f22;
	add.s32 	%r59, %r79, 4;
	mul.wide.u32 	%rd18, %r79, 4;
	add.s64 	%rd19, %rd2, %rd18;
	ld.global.f32 	%f26, [%rd19];
	mul.wide.u32 	%rd20, %r85, 4;
	add.s64 	%rd21, %rd1, %rd20;
	ld.global.f32 	%f27, [%rd21];
	fma.rn.f32 	%f28, %f26, %f27, %f25;
	add.s32 	%r60, %r79, 1;
	mul.wide.u32 	%rd22, %r60, 4;
	add.s64 	%rd23, %rd2, %rd22;
	ld.global.f32 	%f29, [%rd23];
	mul.wide.u32 	%rd24, %r84, 4;
	add.s64 	%rd25, %rd1, %rd24;
	ld.global.f32 	%f30, [%rd25];
	fma.rn.f32 	%f31, %f29, %f30, %f28;
	add.s32 	%r61, %r79, 2;
	mul.wide.u32 	%rd26, %r61, 4;
	add.s64 	%rd27, %rd2, %rd26;
	ld.global.f32 	%f32, [%rd27];
	mul.wide.u32 	%rd28, %r83, 4;
	add.s64 	%rd29, %rd1, %rd28;
	ld.global.f32 	%f33, [%rd29];
	fma.rn.f32 	%f34, %f32, %f33, %f31;
	add.s32 	%r62, %r79, 3;
	mul.wide.u32 	%rd30, %r62, 4;
	add.s64 	%rd31, %rd2, %rd30;
	ld.global.f32 	%f35, [%rd31];
	mul.wide.u32 	%rd32, %r82, 4;
	add.s64 	%rd33, %rd1, %rd32;
	ld.global.f32 	%f36, [%rd33];
	fma.rn.f32 	%f37, %f35, %f36, %f34;
	mul.wide.u32 	%rd34, %r59, 4;
	add.s64 	%rd35, %rd2, %rd34;
	ld.global.f32 	%f38, [%rd35];
	mul.wide.u32 	%rd36, %r81, 4;
	add.s64 	%rd37, %rd1, %rd36;
	ld.global.f32 	%f39, [%rd37];
	fma.rn.f32 	%f67, %f38, %f39, %f37;
	add.s32 	%r88, %r88, 8;
	add.s32 	%r87, %r87, %r10;
	add.s32 	%r86, %r86, %r10;
	add.s32 	%r85, %r85, %r10;
	add.s32 	%r84, %r84, %r10;
	add.s32 	%r83, %r83, %r10;
	add.s32 	%r82, %r82, %r10;
	add.s32 	%r81, %r81, %r10;
	add.s32 	%r80, %r80, %r10;
	add.s32 	%r79, %r79, 8;
	setp.ne.s32 	%p6, %r88, 0;
	@%p6 bra 	$L__BB0_4;
$L__BB0_5:
	setp.eq.s32 	%p7, %r6, 0;
	@%p7 bra 	$L__BB0_13;
	and.b32  	%r39, %r45, 3;
	setp.lt.u32 	%p8, %r6, 4;
	@%p8 bra 	$L__BB0_8;
	add.s32 	%r63, %r90, %r5;
	mul.wide.u32 	%rd38, %r63, 4;
	add.s64 	%rd39, %rd2, %rd38;
	ld.global.f32 	%f41, [%rd39];
	mad.lo.s32 	%r64, %r90, %r44, %r3;
	mul.wide.u32 	%rd40, %r64, 4;
	add.s64 	%rd41, %rd1, %rd40;
	ld.global.f32 	%f42, [%rd41];
	fma.rn.f32 	%f43, %f41, %f42, %f67;
	add.s32 	%r65, %r63, 1;
	mul.wide.u32 	%rd42, %r65, 4;
	add.s64 	%rd43, %rd2, %rd42;
	ld.global.f32 	%f44, [%rd43];
	add.s32 	%r66, %r64, %r44;
	mul.wide.u32 	%rd44, %r66, 4;
	add.s64 	%rd45, %rd1, %rd44;
	ld.global.f32 	%f45, [%rd45];
	fma.rn.f32 	%f46, %f44, %f45, %f43;
	add.s32 	%r67, %r63, 2;
	mul.wide.u32 	%rd46, %r67, 4;
	add.s64 	%rd47, %rd2, %rd46;
	ld.global.f32 	%f47, [%rd47];
	add.s32 	%r68, %r66, %r44;
	mul.wide.u32 	%rd48, %r68, 4;
	add.s64 	%rd49, %rd1, %rd48;
	ld.global.f32 	%f48, [%rd49];
	fma.rn.f32 	%f49, %f47, %f48, %f46;
	add.s32 	%r69, %r63, 3;
	mul.wide.u32 	%rd50, %r69, 4;
	add.s64 	%rd51, %rd2, %rd50;
	ld.global.f32 	%f50, [%rd51];
	add.s32 	%r70, %r68, %r44;
	mul.wide.u32 	%rd52, %r70, 4;
	add.s64 	%rd53, %rd1, %rd52;
	ld.global.f32 	%f51, [%rd53];
	fma.rn.f32 	%f67, %f50, %f51, %f49;
	add.s32 	%r90, %r90, 4;
$L__BB0_8:
	setp.eq.s32 	%p9, %r39, 0;
	@%p9 bra 	$L__BB0_13;
	setp.eq.s32 	%p10, %r39, 1;
	@%p10 bra 	$L__BB0_11;
	add.s32 	%r71, %r90, %r5;
	mul.wide.u32 	%rd54, %r71, 4;
	add.s64 	%rd55, %rd2, %rd54;
	ld.global.f32 	%f53, [%rd55];
	mad.lo.s32 	%r72, %r90, %r44, %r3;
	mul.wide.u32 	%rd56, %r72, 4;
	add.s64 	%rd57, %rd1, %rd56;
	ld.global.f32 	%f54, [%rd57];
	fma.rn.f32 	%f55, %f53, %f54, %f67;
	add.s32 	%r73, %r71, 1;
	mul.wide.u32 	%rd58, %r73, 4;
	add.s64 	%rd59, %rd2, %rd58;
	ld.global.f32 	%f56, [%rd59];
	add.s32 	%r74, %r72, %r44;
	mul.wide.u32 	%rd60, %r74, 4;
	add.s64 	%rd61, %rd1, %rd60;
	ld.global.f32 	%f57, [%rd61];
	fma.rn.f32 	%f67, %f56, %f57, %f55;
	add.s32 	%r90, %r90, 2;
$L__BB0_11:
	and.b32  	%r75, %r45, 1;
	setp.eq.b32 	%p11, %r75, 1;
	not.pred 	%p12, %p11;
	@%p12 bra 	$L__BB0_13;
	add.s32 	%r76, %r90, %r5;
	mul.wide.u32 	%rd62, %r76, 4;
	add.s64 	%rd63, %rd2, %rd62;
	ld.global.f32 	%f58, [%rd63];
	mad.lo.s32 	%r77, %r90, %r44, %r3;
	mul.wide.u32 	%rd64, %r77, 4;
	add.s64 	%rd65, %rd1, %rd64;
	ld.global.f32 	%f59, [%rd65];
	fma.rn.f32 	%f67, %f58, %f59, %f67;
$L__BB0_13:
	mad.lo.s32 	%r78, %r44, %r4, %r3;
	cvta.to.global.u64 	%rd66, %rd3;
	mul.wide.u32 	%rd67, %r78, 4;
	add.s64 	%rd68, %rd66, %rd67;
	st.global.f32 	[%rd68], %f67;
$L__BB0_14:
	ret;

}
	// .globl	_Z22matmul_naive_row_majorPfS_S_iii
.visible .entry _Z22matmul_naive_row_majorPfS_S_iii(
	.param .u64 .ptr .align 1 _Z22matmul_naive_row_majorPfS_S_iii_param_0,
	.param .u64 .ptr .align 1 _Z22matmul_naive_row_majorPfS_S_iii_param_1,
	.param .u64 .ptr .align 1 _Z22matmul_naive_row_majorPfS_S_iii_param_2,
	.param .u32 _Z22matmul_naive_row_majorPfS_S_iii_param_3,
	.param .u32 _Z22matmul_naive_row_majorPfS_S_iii_param_4,
	.param .u32 _Z22matmul_naive_row_majorPfS_S_iii_param_5
)
{
	.reg .pred 	%p<13>;
	.reg .b32 	%r<94>;
	.reg .b32 	%f<68>;
	.reg .b64 	%rd<69>;

	ld.param.u64 	%rd4, [_Z22matmul_naive_row_majorPfS_S_iii_param_0];
	ld.param.u64 	%rd5, [_Z22matmul_naive_row_majorPfS_S_iii_param_1];
	ld.param.u64 	%rd3, [_Z22matmul_naive_row_majorPfS_S_iii_param_2];
	ld.param.u32 	%r46, [_Z22matmul_naive_row_majorPfS_S_iii_param_3];
	ld.param.u32 	%r47, [_Z22matmul_naive_row_majorPfS_S_iii_param_4];
	ld.param.u32 	%r45, [_Z22matmul_naive_row_majorPfS_S_iii_param_5];
	cvta.to.global.u64 	%rd1, %rd5;
	cvta.to.global.u64 	%rd2, %rd4;
	mov.u32 	%r48, %ctaid.x;
	mov.u32 	%r49, %ntid.x;
	mov.u32 	%r50, %tid.x;
	mad.lo.s32 	%r1, %r48, %r49, %r50;
	mov.u32 	%r51, %ctaid.y;
	mov.u32 	%r52, %ntid.y;
	mul.lo.s32 	%r2, %r51, %r52;
	mov.u32 	%r3, %tid.y;
	add.s32 	%r53, %r2, %r3;
	setp.ge.u32 	%p1, %r1, %r46;
	setp.ge.u32 	%p2, %r53, %r47;
	or.pred  	%p3, %p1, %p2;
	@%p3 bra 	$L__BB1_14;
	setp.lt.s32 	%p4, %r45, 1;
	mov.f32 	%f67, 0f00000000;
	@%p4 bra 	$L__BB1_13;
	mul.lo.s32 	%r5, %r45, %r1;
	and.b32  	%r6, %r45, 7;
	setp.lt.u32 	%p5, %r45, 8;
	mov.f32 	%f67, 0f00000000;
	mov.b32 	%r92, 0;
	@%p5 bra 	$L__BB1_5;
	and.b32  	%r92, %r45, 2147483640;
	neg.s32 	%r90, %r92;
	add.s32 	%r55, %r3, %r47;
	add.s32 	%r89, %r55, %r2;
	shl.b32 	%r10, %r47, 3;
	shl.b32 	%r56, %r47, 1;
	add.s32 	%r88, %r53, %r56;
	mad.lo.s32 	%r87, %r47, 3, %r53;
	shl.b32 	%r57, %r47, 2;
	add.s32 	%r86, %r53, %r57;
	mad.lo.s32 	%r85, %r47, 5, %r53;
	mad.lo.s32 	%r84, %r47, 6, %r53;
	mad.lo.s32 	%r83, %r47, 7, %r53;
	add.s32 	%r81, %r5, 3;
	mov.f32 	%f67, 0f00000000;
	mov.u32 	%r82, %r53;
$L__BB1_4:
	.pragma "nounroll";
	add.s32 	%r58, %r81, -3;
	mul.wide.u32 	%rd6, %r58, 4;
	add.s64 	%rd7, %rd2, %rd6;
	ld.global.f32 	%f17, [%rd7];
	mul.wide.u32 	%rd8, %r82, 4;
	add.s64 	%rd9, %rd1, %rd8;
	ld.global.f32 	%f18, [%rd9];
	fma.rn.f32 	%f19, %f17, %f18, %f67;
	add.s32 	%r59, %r81, -2;
	mul.wide.u32 	%rd10, %r59, 4;
	add.s64 	%rd11, %rd2, %rd10;
	ld.global.f32 	%f20, [%rd11];
	mul.wide.u32 	%rd12, %r89, 4;
	add.s64 	%rd13, %rd1, %rd12;
	ld.global.f32 	%f21, [%rd13];
	fma.rn.f32 	%f22, %f20, %f21, %f19;
	add.s32 	%r60, %r81, -1;
	mul.wide.u32 	%rd14, %r60, 4;
	add.s64 	%rd15, %rd2, %rd14;
	ld.global.f32 	%f23, [%rd15];
	mul.wide.u32 	%rd16, %r88, 4;
	add.s64 	%rd17, %rd1, %rd16;
	ld.global.f32 	%f24, [%rd17];
	fma.rn.f32 	%f25, %f23, %f24, %f22;
	add.s32 	%r61, %r81, 4;
	mul.wide.u32 	%rd18, %r81, 4;
	add.s64 	%rd19, %rd2, %rd18;
	ld.global.f32 	%f26, [%rd19];
	mul.wide.u32 	%rd20, %r87, 4;
	add.s64 	%rd21, %rd1, %rd20;
	ld.global.f32 	%f27, [%rd21];
	fma.rn.f32 	%f28, %f26, %f27, %f25;
	add.s32 	%r62, %r81, 1;
	mul.wide.u32 	%rd22, %r62, 4;
	add.s64 	%rd23, %rd2, %rd22;
	ld.global.f32 	%f29, [%rd23];
	mul.wide.u32 	%rd24, %r86, 4;
	add.s64 	%rd25, %rd1, %rd24;
	ld.global.f32 	%f30, [%rd25];
	fma.rn.f32 	%f31, %f29, %f30, %f28;
	add.s32 	%r63, %r81, 2;
	mul.wide.u32 	%rd26, %r63, 4;
	add.s64 	%rd27, %rd2, %rd26;
	ld.global.f32 	%f32, [%rd27];
	mul.wide.u32 	%rd28, %r85, 4;
	add.s64 	%rd29, %rd1, %rd28;
	ld.global.f32 	%f33, [%rd29];
	fma.rn.f32 	%f34, %f32, %f33, %f31;
	add.s32 	%r64, %r81, 3;
	mul.wide.u32 	%rd30, %r64, 4;
	add.s64 	%rd31, %rd2, %rd30;
	ld.global.f32 	%f35, [%rd31];
	mul.wide.u32 	%rd32, %r84, 4;
	add.s64 	%rd33, %rd1, %rd32;
	ld.global.f32 	%f36, [%rd33];
	fma.rn.f32 	%f37, %f35, %f36, %f34;
	mul.wide.u32 	%rd34, %r61, 4;
	add.s64 	%rd35, %rd2, %rd34;
	ld.global.f32 	%f38, [%rd35];
	mul.wide.u32 	%rd36, %r83, 4;
	add.s64 	%rd37, %rd1, %rd36;
	ld.global.f32 	%f39, [%rd37];
	fma.rn.f32 	%f67, %f38, %f39, %f37;
	add.s32 	%r90, %r90, 8;
	add.s32 	%r89, %r89, %r10;
	add.s32 	%r88, %r88, %r10;
	add.s32 	%r87, %r87, %r10;
	add.s32 	%r86, %r86, %r10;
	add.s32 	%r85, %r85, %r10;
	add.s32 	%r84, %r84, %r10;
	add.s32 	%r83, %r83, %r10;
	add.s32 	%r82, %r82, %r10;
	add.s32 	%r81, %r81, 8;
	setp.ne.s32 	%p6, %r90, 0;
	@%p6 bra 	$L__BB1_4;
$L__BB1_5:
	setp.eq.s32 	%p7, %r6, 0;
	@%p7 bra 	$L__BB1_13;
	and.b32  	%r39, %r45, 3;
	setp.lt.u32 	%p8, %r6, 4;
	@%p8 bra 	$L__BB1_8;
	add.s32 	%r65, %r92, %r5;
	mul.wide.u32 	%rd38, %r65, 4;
	add.s64 	%rd39, %rd2, %rd38;
	ld.global.f32 	%f41, [%rd39];
	mad.lo.s32 	%r66, %r92, %r47, %r53;
	mul.wide.u32 	%rd40, %r66, 4;
	add.s64 	%rd41, %rd1, %rd40;
	ld.global.f32 	%f42, [%rd41];
	fma.rn.f32 	%f43, %f41, %f42, %f67;
	add.s32 	%r67, %r65, 1;
	mul.wide.u32 	%rd42, %r67, 4;
	add.s64 	%rd43, %rd2, %rd42;
	ld.global.f32 	%f44, [%rd43];
	add.s32 	%r68, %r66, %r47;
	mul.wide.u32 	%rd44, %r68, 4;
	add.s64 	%rd45, %rd1, %rd44;
	ld.global.f32 	%f45, [%rd45];
	fma.rn.f32 	%f46, %f44, %f45, %f43;
	add.s32 	%r69, %r65, 2;
	mul.wide.u32 	%rd46, %r69, 4;
	add.s64 	%rd47, %rd2, %rd46;
	ld.global.f32 	%f47, [%rd47];
	add.s32 	%r70, %r68, %r47;
	mul.wide.u32 	%rd48, %r70, 4;
	add.s64 	%rd49, %rd1, %rd48;
	ld.global.f32 	%f48, [%rd49];
	fma.rn.f32 	%f49, %f47, %f48, %f46;
	add.s32 	%r71, %r65, 3;
	mul.wide.u32 	%rd50, %r71, 4;
	add.s64 	%rd51, %rd2, %rd50;
	ld.global.f32 	%f50, [%rd51];
	add.s32 	%r72, %r70, %r47;
	mul.wide.u32 	%rd52, %r72, 4;
	add.s64 	%rd53, %rd1, %rd52;
	ld.global.f32 	%f51, [%rd53];
	fma.rn.f32 	%f67, %f50, %f51, %f49;
	add.s32 	%r92, %r92, 4;
$L__BB1_8:
	setp.eq.s32 	%p9, %r39, 0;
	@%p9 bra 	$L__BB1_13;
	setp.eq.s32 	%p10, %r39, 1;
	@%p10 bra 	$L__BB1_11;
	add.s32 	%r73, %r92, %r5;
	mul.wide.u32 	%rd54, %r73, 4;
	add.s64 	%rd55, %rd2, %rd54;
	ld.global.f32 	%f53, [%rd55];
	mad.lo.s32 	%r74, %r92, %r47, %r53;
	mul.wide.u32 	%rd56, %r74, 4;
	add.s64 	%rd57, %rd1, %rd56;
	ld.global.f32 	%f54, [%rd57];
	fma.rn.f32 	%f55, %f53, %f54, %f67;
	add.s32 	%r75, %r73, 1;
	mul.wide.u32 	%rd58, %r75, 4;
	add.s64 	%rd59, %rd2, %rd58;
	ld.global.f32 	%f56, [%rd59];
	add.s32 	%r76, %r74, %r47;
	mul.wide.u32 	%rd60, %r76, 4;
	add.s64 	%rd61, %rd1, %rd60;
	ld.global.f32 	%f57, [%rd61];
	fma.rn.f32 	%f67, %f56, %f57, %f55;
	add.s32 	%r92, %r92, 2;
$L__BB1_11:
	and.b32  	%r77, %r45, 1;
	setp.eq.b32 	%p11, %r77, 1;
	not.pred 	%p12, %p11;
	@%p12 bra 	$L__BB1_13;
	add.s32 	%r78, %r92, %r5;
	mul.wide.u32 	%rd62, %r78, 4;
	add.s64 	%rd63, %rd2, %rd62;
	ld.global.f32 	%f58, [%rd63];
	mad.lo.s32 	%r79, %r92, %r47, %r53;
	mul.wide.u32 	%rd64, %r79, 4;
	add.s64 	%rd65, %rd1, %rd64;
	ld.global.f32 	%f59, [%rd65];
	fma.rn.f32 	%f67, %f58, %f59, %f67;
$L__BB1_13:
	mad.lo.s32 	%r80, %r47, %r1, %r53;
	cvta.to.global.u64 	%rd66, %rd3;
	mul.wide.u32 	%rd67, %r80, 4;
	add.s64 	%rd68, %rd66, %rd67;
	st.global.f32 	[%rd68], %f67;
$L__BB1_14:
	ret;

}


// ===== COMPILED SASS (sm_100) =====

	.target	sm_100

	.elftype	@"ET_EXEC"


//--------------------- .note.nv.tkinfo           --------------------------
	.section	.note.nv.tkinfo,"",@"SHT_NOTE"
	.sectionflags	@"SHF_NOTE_NV_TKINFO"
	.tkinfo
        /*0018*/ 	.word	0x00000002
        /*0030*/ 	.string	""
        /*0030*/ 	.string	"ptxas"
        /*0030*/ 	.string	"Cuda compilation tools, release 13.0, V13.0.88"
        /*0030*/ 	.string	"Build cuda_13.0.r13.0/compiler.36424714_0"
        /*0030*/ 	.string	"-arch sm_100 -m 64 "



//--------------------- .note.nv.cuinfo           --------------------------
	.section	.note.nv.cuinfo,"",@"SHT_NOTE"
	.sectionflags	@"SHF_NOTE_NV_CUINFO"
        /*0018*/ 	.short	0x0002
        /*001a*/ 	.short	0x0064
        /*001c*/ 	.short	0x0082
	.zero		2


//--------------------- .nv.info                  --------------------------
	.section	.nv.info,"",@"SHT_CUDA_INFO"
	.align	4


	//----- nvinfo : EIATTR_REGCOUNT
	.align		4
        /*0000*/ 	.byte	0x04, 0x2f
        /*0002*/ 	.short	(.L_1 - .L_0)
	.align		4
.L_0:
        /*0004*/ 	.word	index@(_Z25matmul_naive_column_majorPfS_S_iii)
        /*0008*/ 	.word	0x00000020


	//----- nvinfo : EIATTR_FRAME_SIZE
	.align		4
.L_1:
        /*000c*/ 	.byte	0x04, 0x11
        /*000e*/ 	.short	(.L_3 - .L_2)
	.align		4
.L_2:
        /*0010*/ 	.word	index@(_Z25matmul_naive_column_majorPfS_S_iii)
        /*0014*/ 	.word	0x00000000


	//----- nvinfo : EIATTR_REGCOUNT
	.align		4
.L_3:
        /*0018*/ 	.byte	0x04, 0x2f
        /*001a*/ 	.short	(.L_5 - .L_4)
	.align		4
.L_4:
        /*001c*/ 	.word	index@(_Z22matmul_naive_row_majorPfS_S_iii)
        /*0020*/ 	.word	0x00000020


	//----- nvinfo : EIATTR_FRAME_SIZE
	.align		4
.L_5:
        /*0024*/ 	.byte	0x04, 0x11
        /*0026*/ 	.short	(.L_7 - .L_6)
	.align		4
.L_6:
        /*0028*/ 	.word	index@(_Z22matmul_naive_row_majorPfS_S_iii)
        /*002c*/ 	.word	0x00000000


	//----- nvinfo : EIATTR_MIN_STACK_SIZE
	.align		4
.L_7:
        /*0030*/ 	.byte	0x04, 0x12
        /*0032*/ 	.short	(.L_9 - .L_8)
	.align		4
.L_8:
        /*0034*/ 	.word	index@(_Z22matmul_naive_row_majorPfS_S_iii)
        /*0038*/ 	.word	0x00000000


	//----- nvinfo : EIATTR_MIN_STACK_SIZE
	.align		4
.L_9:
        /*003c*/ 	.byte	0x04, 0x12
        /*003e*/ 	.short	(.L_11 - .L_10)
	.align		4
.L_10:
        /*0040*/ 	.word	index@(_Z25matmul_naive_column_majorPfS_S_iii)
        /*0044*/ 	.word	0x00000000
.L_11:


//--------------------- .nv.compat                --------------------------
	.section	.nv.compat,"",@"SHT_CUDA_COMPAT_INFO"
	.align	4
        /*0000*/ 	.byte	0x02, 0x09, 0x00, 0x00, 0x02, 0x02, 0x01, 0x00, 0x02, 0x05, 0x05, 0x00, 0x03, 0x07, 0x01, 0x01
        /*0010*/ 	.byte	0x02, 0x03, 0x00, 0x00, 0x02, 0x06, 0x01, 0x00, 0x04, 0x0b, 0x08, 0x00, 0x09, 0x00, 0x00, 0x00
        /*0020*/ 	.byte	0x00, 0x00, 0x00, 0x00


//--------------------- .nv.info._Z22matmul_naive_row_majorPfS_S_iii --------------------------
	.section	.nv.info._Z22matmul_naive_row_majorPfS_S_iii,"",@"SHT_CUDA_INFO"
	.sectionflags	@""
	.align	4


	//----- nvinfo : EIATTR_CUDA_API_VERSION
	.align		4
        /*0000*/ 	.byte	0x04, 0x37
        /*0002*/ 	.short	(.L_13 - .L_12)
.L_12:
        /*0004*/ 	.word	0x00000082


	//----- nvinfo : EIATTR_KPARAM_INFO
	.align		4
.L_13:
        /*0008*/ 	.byte	0x04, 0x17
        /*000a*/ 	.short	(.L_15 - .L_14)
.L_14:
        /*000c*/ 	.word	0x00000000
        /*0010*/ 	.short	0x0005
        /*0012*/ 	.short	0x0020
        /*0014*/ 	.byte	0x00, 0xf0, 0x11, 0x00


	//----- nvinfo : EIATTR_KPARAM_INFO
	.align		4
.L_15:
        /*0018*/ 	.byte	0x04, 0x17
        /*001a*/ 	.short	(.L_17 - .L_16)
.L_16:
        /*001c*/ 	.word	0x00000000
        /*0020*/ 	.short	0x0004
        /*0022*/ 	.short	0x001c
        /*0024*/ 	.byte	0x00, 0xf0, 0x11, 0x00


	//----- nvinfo : EIATTR_KPARAM_INFO
	.align		4
.L_17:
        /*0028*/ 	.byte	0x04, 0x17
        /*002a*/ 	.short	(.L_19 - .L_18)
.L_18:
        /*002c*/ 	.word	0x00000000
        /*0030*/ 	.short	0x0003
        /*0032*/ 	.short	0x0018
        /*0034*/ 	.byte	0x00, 0xf0, 0x11, 0x00


	//----- nvinfo : EIATTR_KPARAM_INFO
	.align		4
.L_19:
        /*0038*/ 	.byte	0x04, 0x17
        /*003a*/ 	.short	(.L_21 - .L_20)
.L_20:
        /*003c*/ 	.word	0x00000000
        /*0040*/ 	.short	0x0002
        /*0042*/ 	.short	0x0010
        /*0044*/ 	.byte	0x00, 0xf5, 0x21, 0x00


	//----- nvinfo : EIATTR_KPARAM_INFO
	.align		4
.L_21:
        /*0048*/ 	.byte	0x04, 0x17
        /*004a*/ 	.short	(.L_23 - .L_22)
.L_22:
        /*004c*/ 	.word	0x00000000
        /*0050*/ 	.short	0x0001
        /*0052*/ 	.short	0x0008
        /*0054*/ 	.byte	0x00, 0xf5, 0x21, 0x00


	//----- nvinfo : EIATTR_KPARAM_INFO
	.align		4
.L_23:
        /*0058*/ 	.byte	0x04, 0x17
        /*005a*/ 	.short	(.L_25 - .L_24)
.L_24:
        /*005c*/ 	.word	0x00000000
        /*0060*/ 	.short	0x0000
        /*0062*/ 	.short	0x0000
        /*0064*/ 	.byte	0x00, 0xf5, 0x21, 0x00


	//----- nvinfo : EIATTR_SPARSE_MMA_MASK
	.align		4
.L_25:
        /*0068*/ 	.byte	0x03, 0x50
        /*006a*/ 	.short	0x0000


	//----- nvinfo : EIATTR_MAXREG_COUNT
	.align		4
        /*006c*/ 	.byte	0x03, 0x1b
        /*006e*/ 	.short	0x00ff


	//----- nvinfo : EIATTR_MERCURY_ISA_VERSION
	.align		4
        /*0070*/ 	.byte	0x03, 0x5f
        /*0072*/ 	.short	0x0101


	//----- nvinfo : EIATTR_VRC_CTA_INIT_COUNT
	.align		4
        /*0074*/ 	.byte	0x02, 0x4a
	.zero		1
	.zero		1


	//----- nvinfo : EIATTR_EXIT_INSTR_OFFSETS
	.align		4
        /*0078*/ 	.byte	0x04, 0x1c
        /*007a*/ 	.short	(.L_27 - .L_26)


	//   ....[0]....
.L_26:
        /*007c*/ 	.word	0x000000d0


	//   ....[1]....
        /*0080*/ 	.word	0x00000a80


	//----- nvinfo : EIATTR_CBANK_PARAM_SIZE
	.align		4
.L_27:
        /*0084*/ 	.byte	0x03, 0x19
        /*0086*/ 	.short	0x0024


	//----- nvinfo : EIATTR_PARAM_CBANK
	.align		4
        /*0088*/ 	.byte	0x04, 0x0a
        /*008a*/ 	.short	(.L_29 - .L_28)
	.align		4
.L_28:
        /*008c*/ 	.word	index@(.nv.constant0._Z22matmul_naive_row_majorPfS_S_iii)
        /*0090*/ 	.short	0x0380
        /*0092*/ 	.short	0x0024


	//----- nvinfo : EIATTR_SW_WAR
	.align		4
.L_29:
        /*0094*/ 	.byte	0x04, 0x36
        /*0096*/ 	.short	(.L_31 - .L_30)
.L_30:
        /*0098*/ 	.word	0x00000008
.L_31:


//--------------------- .nv.info._Z25matmul_naive_column_majorPfS_S_iii --------------------------
	.section	.nv.info._Z25matmul_naive_column_majorPfS_S_iii,"",@"SHT_CUDA_INFO"
	.sectionflags	@""
	.align	4


	//----- nvinfo : EIATTR_CUDA_API_VERSION
	.align		4
        /*0000*/ 	.byte	0x04, 0x37
        /*0002*/ 	.short	(.L_33 - .L_32)
.L_32:
        /*0004*/ 	.word	0x00000082


	//----- nvinfo : EIATTR_KPARAM_INFO
	.align		4
.L_33:
        /*0008*/ 	.byte	0x04, 0x17
        /*000a*/ 	.short	(.L_35 - .L_34)
.L_34:
        /*000c*/ 	.word	0x00000000
        /*0010*/ 	.short	0x0005
        /*0012*/ 	.short	0x0020
        /*0014*/ 	.byte	0x00, 0xf0, 0x11, 0x00


	//----- nvinfo : EIATTR_KPARAM_INFO
	.align		4
.L_35:
        /*0018*/ 	.byte	0x04, 0x17
        /*001a*/ 	.short	(.L_37 - .L_36)
.L_36:
        /*001c*/ 	.word	0x00000000
        /*0020*/ 	.short	0x0004
        /*0022*/ 	.short	0x001c
        /*0024*/ 	.byte	0x00, 0xf0, 0x11, 0x00


	//----- nvinfo : EIATTR_KPARAM_INFO
	.align		4
.L_37:
        /*0028*/ 	.byte	0x04, 0x17
        /*002a*/ 	.short	(.L_39 - .L_38)
.L_38:
        /*002c*/ 	.word	0x00000000
        /*0030*/ 	.short	0x0003
        /*0032*/ 	.short	0x0018
        /*0034*/ 	.byte	0x00, 0xf0, 0x11, 0x00


	//----- nvinfo : EIATTR_KPARAM_INFO
	.align		4
.L_39:
        /*0038*/ 	.byte	0x04, 0x17
        /*003a*/ 	.short	(.L_41 - .L_40)
.L_40:
        /*003c*/ 	.word	0x00000000
        /*0040*/ 	.short	0x0002
        /*0042*/ 	.short	0x0010
        /*0044*/ 	.byte	0x00, 0xf5, 0x21, 0x00


	//----- nvinfo : EIATTR_KPARAM_INFO
	.align		4
.L_41:
        /*0048*/ 	.byte	0x04, 0x17
        /*004a*/ 	.short	(.L_43 - .L_42)
.L_42:
        /*004c*/ 	.word	0x00000000
        /*0050*/ 	.short	0x0001
        /*0052*/ 	.short	0x0008
        /*0054*/ 	.byte	0x00, 0xf5, 0x21, 0x00


	//----- nvinfo : EIATTR_KPARAM_INFO
	.align		4
.L_43:
        /*0058*/ 	.byte	0x04, 0x17
        /*005a*/ 	.short	(.L_45 - .L_44)
.L_44:
        /*005c*/ 	.word	0x00000000
        /*0060*/ 	.short	0x0000
        /*0062*/ 	.short	0x0000
        /*0064*/ 	.byte	0x00, 0xf5, 0x21, 0x00


	//----- nvinfo : EIATTR_SPARSE_MMA_MASK
	.align		4
.L_45:
        /*0068*/ 	.byte	0x03, 0x50
        /*006a*/ 	.short	0x0000


	//----- nvinfo : EIATTR_MAXREG_COUNT
	.align		4
        /*006c*/ 	.byte	0x03, 0x1b
        /*006e*/ 	.short	0x00ff


	//----- nvinfo : EIATTR_MERCURY_ISA_VERSION
	.align		4
        /*0070*/ 	.byte	0x03, 0x5f
        /*0072*/ 	.short	0x0101


	//----- nvinfo : EIATTR_VRC_CTA_INIT_COUNT
	.align		4
        /*0074*/ 	.byte	0x02, 0x4a
	.zero		1
	.zero		1


	//----- nvinfo : EIATTR_EXIT_INSTR_OFFSETS
	.align		4
        /*0078*/ 	.byte	0x04, 0x1c
        /*007a*/ 	.short	(.L_47 - .L_46)


	//   ....[0]....
.L_46:
        /*007c*/ 	.word	0x000000d0


	//   ....[1]....
        /*0080*/ 	.word	0x00000a80


	//----- nvinfo : EIATTR_CBANK_PARAM_SIZE
	.align		4
.L_47:
        /*0084*/ 	.byte	0x03, 0x19
        /*0086*/ 	.short	0x0024


	//----- nvinfo : EIATTR_PARAM_CBANK
	.align		4
        /*0088*/ 	.byte	0x04, 0x0a
        /*008a*/ 	.short	(.L_49 - .L_48)
	.align		4
.L_48:
        /*008c*/ 	.word	index@(.nv.constant0._Z25matmul_naive_column_majorPfS_S_iii)
        /*0090*/ 	.short	0x0380
        /*0092*/ 	.short	0x0024


	//----- nvinfo : EIATTR_SW_WAR
	.align		4
.L_49:
        /*0094*/ 	.byte	0x04, 0x36
        /*0096*/ 	.short	(.L_51 - .L_50)
.L_50:
        /*0098*/ 	.word	0x00000008
.L_51:


//--------------------- .nv.callgraph             --------------------------
	.section	.nv.callgraph,"",@"SHT_CUDA_CALLGRAPH"
	.align	4
	.sectionentsize	8
	.align		4
        /*0000*/ 	.word	0x00000000
	.align		4
        /*0004*/ 	.word	0xffffffff
	.align		4
        /*0008*/ 	.word	0x00000000
	.align		4
        /*000c*/ 	.word	0xfffffffe
	.align		4
        /*0010*/ 	.word	0x00000000
	.align		4
        /*0014*/ 	.word	0xfffffffd
	.align		4
        /*0018*/ 	.word	0x00000000
	.align		4
        /*001c*/ 	.word	0xfffffffc


//--------------------- .text._Z22matmul_naive_row_majorPfS_S_iii --------------------------
	.section	.text._Z22matmul_naive_row_majorPfS_S_iii,"ax",@progbits
	.align	128
        .global         _Z22matmul_naive_row_majorPfS_S_iii
        .type           _Z22matmul_naive_row_majorPfS_S_iii,@function
        .size           _Z22matmul_naive_row_majorPfS_S_iii,(.L_x_10 - _Z22matmul_naive_row_majorPfS_S_iii)
        .other          _Z22matmul_naive_row_majorPfS_S_iii,@"STO_CUDA_ENTRY STV_DEFAULT"
_Z22matmul_naive_row_majorPfS_S_iii:
.text._Z22matmul_naive_row_majorPfS_S_iii:
[----:B------:R-:W-:Y:S01]  /*0000*/  LDC R1, c[0x0][0x37c] ;  /* 0x0000df00ff017b82 */ /* 0x000fe20000000800 */
[----:B------:R-:W0:Y:S07]  /*0010*/  S2R R8, SR_TID.Y ;  /* 0x0000000000087919 */ /* 0x000e2e0000002200 */
[----:B------:R-:W1:Y:S01]  /*0020*/  S2UR UR4, SR_CTAID.Y ;  /* 0x00000000000479c3 */ /* 0x000e620000002600 */
[----:B------:R-:W2:Y:S07]  /*0030*/  S2R R2, SR_TID.X ;  /* 0x0000000000027919 */ /* 0x000eae0000002100 */
[----:B------:R-:W2:Y:S01]  /*0040*/  LDC R3, c[0x0][0x360] ;  /* 0x0000d800ff037b82 */ /* 0x000ea20000000800 */
[----:B------:R-:W1:Y:S07]  /*0050*/  LDCU UR5, c[0x0][0x364] ;  /* 0x00006c80ff0577ac */ /* 0x000e6e0008000800 */
[----:B------:R-:W2:Y:S08]  /*0060*/  S2UR UR6, SR_CTAID.X ;  /* 0x00000000000679c3 */ /* 0x000eb00000002500 */
[----:B------:R-:W3:Y:S01]  /*0070*/  LDC.64 R4, c[0x0][0x398] ;  /* 0x0000e600ff047b82 */ /* 0x000ee20000000a00 */
[----:B-1----:R-:W-:-:S06]  /*0080*/  UIMAD UR4, UR4, UR5, URZ ;  /* 0x00000005040472a4 */ /* 0x002fcc000f8e02ff */
[----:B0-----:R-:W-:Y:S01]  /*0090*/  IADD3 R0, PT, PT, R8, UR4, RZ ;  /* 0x0000000408007c10 */ /* 0x001fe2000fffe0ff */
[----:B--2---:R-:W-:-:S03]  /*00a0*/  IMAD R3, R3, UR6, R2 ;  /* 0x0000000603037c24 */ /* 0x004fc6000f8e0202 */
[----:B---3--:R-:W-:-:S04]  /*00b0*/  ISETP.GE.U32.AND P0, PT, R0, R5, PT ;  /* 0x000000050000720c */ /* 0x008fc80003f06070 */
[----:B------:R-:W-:-:S13]  /*00c0*/  ISETP.GE.U32.OR P0, PT, R3, R4, P0 ;  /* 0x000000040300720c */ /* 0x000fda0000706470 */
[----:B------:R-:W-:Y:S05]  /*00d0*/  @P0 EXIT ;  /* 0x000000000000094d */ /* 0x000fea0003800000 */
[----:B------:R-:W0:Y:S01]  /*00e0*/  LDC R2, c[0x0][0x3a0] ;  /* 0x0000e800ff027b82 */ /* 0x000e220000000800 */
[----:B------:R-:W1:Y:S01]  /*00f0*/  LDCU.64 UR6, c[0x0][0x358] ;  /* 0x00006b00ff0677ac */ /* 0x000e620008000a00 */
[----:B------:R-:W-:Y:S01]  /*0100*/  HFMA2 R25, -RZ, RZ, 0, 0 ;  /* 0x00000000ff197431 */ /* 0x000fe200000001ff */
[----:B0-----:R-:W-:-:S13]  /*0110*/  ISETP.GE.AND P0, PT, R2, 0x1, PT ;  /* 0x000000010200780c */ /* 0x001fda0003f06270 */
[----:B-1----:R-:W-:Y:S05]  /*0120*/  @!P0 BRA `(.L_x_0) ;  /* 0x0000000800448947 */ /* 0x002fea0003800000 */
[C---:B------:R-:W-:Y:S02]  /*0130*/  ISETP.GE.U32.AND P1, PT, R2.reuse, 0x8, PT ;  /* 0x000000080200780c */ /* 0x040fe40003f26070 */
[----:B------:R-:W-:Y:S02]  /*0140*/  LOP3.LUT R6, R2, 0x7, RZ, 0xc0, !PT ;  /* 0x0000000702067812 */ /* 0x000fe400078ec0ff */
[----:B------:R-:W-:Y:S02]  /*0150*/  MOV R25, RZ ;  /* 0x000000ff00197202 */ /* 0x000fe40000000f00 */
[----:B------:R-:W-:Y:S02]  /*0160*/  ISETP.NE.AND P0, PT, R6, RZ, PT ;  /* 0x000000ff0600720c */ /* 0x000fe40003f05270 */
[----:B------:R-:W-:-:S05]  /*0170*/  MOV R7, RZ ;  /* 0x000000ff00077202 */ /* 0x000fca0000000f00 */
[----:B------:R-:W-:Y:S06]  /*0180*/  @!P1 BRA `(.L_x_1) ;  /* 0x0000000400249947 */ /* 0x000fec0003800000 */
[----:B------:R-:W-:Y:S01]  /*0190*/  LOP3.LUT R7, R2, 0x7ffffff8, RZ, 0xc0, !PT ;  /* 0x7ffffff802077812 */ /* 0x000fe200078ec0ff */
[C---:B------:R-:W-:Y:S01]  /*01a0*/  IMAD R10, R5.reuse, 0x3, R0 ;  /* 0x00000003050a7824 */ /* 0x040fe200078e0200 */
[C---:B------:R-:W-:Y:S01]  /*01b0*/  IADD3 R4, PT, PT, R5.reuse, UR4, R8 ;  /* 0x0000000405047c10 */ /* 0x040fe2000fffe008 */
[C-C-:B------:R-:W-:Y:S01]  /*01c0*/  IMAD R14, R5.reuse, 0x5, R0.reuse ;  /* 0x00000005050e7824 */ /* 0x140fe200078e0200 */
[CC--:B------:R-:W-:Y:S01]  /*01d0*/  LEA R8, R5.reuse, R0.reuse, 0x1 ;  /* 0x0000000005087211 */ /* 0x0c0fe200078e08ff */
[C-C-:B------:R-:W-:Y:S01]  /*01e0*/  IMAD R9, R5.reuse, 0x6, R0.reuse ;  /* 0x0000000605097824 */ /* 0x140fe200078e0200 */
[C---:B------:R-:W-:Y:S01]  /*01f0*/  LEA R12, R5.reuse, R0, 0x2 ;  /* 0x00000000050c7211 */ /* 0x040fe200078e10ff */
[----:B------:R-:W-:Y:S01]  /*0200*/  IMAD R11, R5, 0x7, R0 ;  /* 0x00000007050b7824 */ /* 0x000fe200078e0200 */
[----:B------:R-:W-:Y:S01]  /*0210*/  MOV R25, RZ ;  /* 0x000000ff00197202 */ /* 0x000fe20000000f00 */
[----:B------:R-:W-:Y:S01]  /*0220*/  IMAD R15, R3, R2, 0x3 ;  /* 0x00000003030f7424 */ /* 0x000fe200078e0202 */
[----:B------:R-:W-:-:S02]  /*0230*/  MOV R13, R0 ;  /* 0x00000000000d7202 */ /* 0x000fc40000000f00 */
[----:B------:R-:W-:-:S07]  /*0240*/  IADD3 R24, PT, PT, -R7, RZ, RZ ;  /* 0x000000ff07187210 */ /* 0x000fce0007ffe1ff */
.L_x_2:
[----:B------:R-:W0:Y:S01]  /*0250*/  LDC.64 R20, c[0x0][0x380] ;  /* 0x0000e000ff147b82 */ /* 0x000e220000000a00 */
[----:B------:R-:W-:-:S07]  /*0260*/  IADD3 R23, PT, PT, R15, -0x3, RZ ;  /* 0xfffffffd0f177810 */ /* 0x000fce0007ffe0ff */
[----:B------:R-:W1:Y:S01]  /*0270*/  LDC.64 R16, c[0x0][0x388] ;  /* 0x0000e200ff107b82 */ /* 0x000e620000000a00 */
[----:B0-----:R-:W-:-:S06]  /*0280*/  IMAD.WIDE.U32 R22, R23, 0x4, R20 ;  /* 0x0000000417167825 */ /* 0x001fcc00078e0014 */
[----:B------:R-:W2:Y:S01]  /*0290*/  LDG.E R22, desc[UR6][R22.64] ;  /* 0x0000000616167981 */ /* 0x000ea2000c1e1900 */
[----:B-1----:R-:W-:-:S06]  /*02a0*/  IMAD.WIDE.U32 R18, R13, 0x4, R16 ;  /* 0x000000040d127825 */ /* 0x002fcc00078e0010 */
[----:B------:R-:W2:Y:S01]  /*02b0*/  LDG.E R18, desc[UR6][R18.64] ;  /* 0x0000000612127981 */ /* 0x000ea2000c1e1900 */
[----:B------:R-:W-:Y:S01]  /*02c0*/  IADD3 R27, PT, PT, R15, -0x2, RZ ;  /* 0xfffffffe0f1b7810 */ /* 0x000fe20007ffe0ff */
[----:B------:R-:W-:-:S06]  /*02d0*/  IMAD.WIDE.U32 R28, R4, 0x4, R16 ;  /* 0x00000004041c7825 */ /* 0x000fcc00078e0010 */
[----:B------:R-:W3:Y:S01]  /*02e0*/  LDG.E R28, desc[UR6][R28.64] ;  /* 0x000000061c1c7981 */ /* 0x000ee2000c1e1900 */
[----:B--2---:R-:W-:Y:S01]  /*02f0*/  FFMA R25, R22, R18, R25 ;  /* 0x0000001216197223 */ /* 0x004fe20000000019 */
[----:B------:R-:W-:Y:S01]  /*0300*/  IMAD.WIDE.U32 R22, R27, 0x4, R20 ;  /* 0x000000041b167825 */ /* 0x000fe200078e0014 */
[----:B------:R-:W-:-:S05]  /*0310*/  IADD3 R27, PT, PT, R15, -0x1, RZ ;  /* 0xffffffff0f1b7810 */ /* 0x000fca0007ffe0ff */
[----:B------:R-:W-:Y:S01]  /*0320*/  IMAD.WIDE.U32 R26, R27, 0x4, R20 ;  /* 0x000000041b1a7825 */ /* 0x000fe200078e0014 */
[----:B------:R-:W3:Y:S04]  /*0330*/  LDG.E R22, desc[UR6][R22.64] ;  /* 0x0000000616167981 */ /* 0x000ee8000c1e1900 */
[----:B------:R0:W2:Y:S02]  /*0340*/  LDG.E R18, desc[UR6][R26.64] ;  /* 0x000000061a127981 */ /* 0x0000a4000c1e1900 */
[----:B0-----:R-:W-:-:S05]  /*0350*/  IMAD.WIDE.U32 R26, R8, 0x4, R16 ;  /* 0x00000004081a7825 */ /* 0x001fca00078e0010 */
[----:B------:R-:W2:Y:S01]  /*0360*/  LDG.E R19, desc[UR6][R26.64] ;  /* 0x000000061a137981 */ /* 0x000ea2000c1e1900 */
[----:B------:R-:W-:Y:S01]  /*0370*/  IADD3 R23, PT, PT, R15, 0x1, RZ ;  /* 0x000000010f177810 */ /* 0x000fe20007ffe0ff */
[----:B---3--:R-:W-:-:S04]  /*0380*/  FFMA R25, R22, R28, R25 ;  /* 0x0000001c16197223 */ /* 0x008fc80000000019 */
[----:B--2---:R-:W-:Y:S01]  /*0390*/  FFMA R25, R18, R19, R25 ;  /* 0x0000001312197223 */ /* 0x004fe20000000019 */
[----:B------:R-:W-:-:S05]  /*03a0*/  IMAD.WIDE.U32 R18, R15, 0x4, R20 ;  /* 0x000000040f127825 */ /* 0x000fca00078e0014 */
[----:B------:R0:W2:Y:S02]  /*03b0*/  LDG.E R28, desc[UR6][R18.64] ;  /* 0x00000006121c7981 */ /* 0x0000a4000c1e1900 */
[----:B0-----:R-:W-:-:S04]  /*03c0*/  IMAD.WIDE.U32 R18, R23, 0x4, R20 ;  /* 0x0000000417127825 */ /* 0x001fc800078e0014 */
[--C-:B------:R-:W-:Y:S02]  /*03d0*/  IMAD.WIDE.U32 R22, R10, 0x4, R16.reuse ;  /* 0x000000040a167825 */ /* 0x100fe400078e0010 */
[----:B------:R-:W3:Y:S04]  /*03e0*/  LDG.E R18, desc[UR6][R18.64] ;  /* 0x0000000612127981 */ /* 0x000ee8000c1e1900 */
[----:B------:R0:W2:Y:S02]  /*03f0*/  LDG.E R29, desc[UR6][R22.64] ;  /* 0x00000006161d7981 */ /* 0x0000a4000c1e1900 */
[----:B0-----:R-:W-:-:S05]  /*0400*/  IMAD.WIDE.U32 R22, R12, 0x4, R16 ;  /* 0x000000040c167825 */ /* 0x001fca00078e0010 */
[----:B------:R0:W3:Y:S01]  /*0410*/  LDG.E R26, desc[UR6][R22.64] ;  /* 0x00000006161a7981 */ /* 0x0000e2000c1e1900 */
[C---:B------:R-:W-:Y:S02]  /*0420*/  IADD3 R27, PT, PT, R15.reuse, 0x3, RZ ;  /* 0x000000030f1b7810 */ /* 0x040fe40007ffe0ff */
[C---:B0-----:R-:W-:Y:S01]  /*0430*/  IADD3 R23, PT, PT, R15.reuse, 0x4, RZ ;  /* 0x000000040f177810 */ /* 0x041fe20007ffe0ff */
[----:B--2---:R-:W-:Y:S01]  /*0440*/  FFMA R25, R28, R29, R25 ;  /* 0x0000001d1c197223 */ /* 0x004fe20000000019 */
[----:B------:R-:W-:-:S05]  /*0450*/  IADD3 R29, PT, PT, R15, 0x2, RZ ;  /* 0x000000020f1d7810 */ /* 0x000fca0007ffe0ff */
[----:B------:R-:W-:-:S06]  /*0460*/  IMAD.WIDE.U32 R28, R29, 0x4, R20 ;  /* 0x000000041d1c7825 */ /* 0x000fcc00078e0014 */
[----:B------:R-:W2:Y:S01]  /*0470*/  LDG.E R28, desc[UR6][R28.64] ;  /* 0x000000061c1c7981 */ /* 0x000ea2000c1e1900 */
[----:B---3--:R-:W-:Y:S01]  /*0480*/  FFMA R25, R18, R26, R25 ;  /* 0x0000001a12197223 */ /* 0x008fe20000000019 */
[----:B------:R-:W-:-:S04]  /*0490*/  IMAD.WIDE.U32 R18, R14, 0x4, R16 ;  /* 0x000000040e127825 */ /* 0x000fc800078e0010 */
[--C-:B------:R-:W-:Y:S02]  /*04a0*/  IMAD.WIDE.U32 R26, R27, 0x4, R20.reuse ;  /* 0x000000041b1a7825 */ /* 0x100fe400078e0014 */
[----:B------:R-:W2:Y:S02]  /*04b0*/  LDG.E R18, desc[UR6][R18.64] ;  /* 0x0000000612127981 */ /* 0x000ea4000c1e1900 */
[----:B------:R-:W-:Y:S02]  /*04c0*/  IMAD.WIDE.U32 R20, R23, 0x4, R20 ;  /* 0x0000000417147825 */ /* 0x000fe400078e0014 */
[----:B------:R-:W3:Y:S02]  /*04d0*/  LDG.E R26, desc[UR6][R26.64] ;  /* 0x000000061a1a7981 */ /* 0x000ee4000c1e1900 */
[--C-:B------:R-:W-:Y:S02]  /*04e0*/  IMAD.WIDE.U32 R22, R9, 0x4, R16.reuse ;  /* 0x0000000409167825 */ /* 0x100fe400078e0010 */
[----:B------:R-:W4:Y:S02]  /*04f0*/  LDG.E R20, desc[UR6][R20.64] ;  /* 0x0000000614147981 */ /* 0x000f24000c1e1900 */
[----:B------:R-:W-:-:S02]  /*0500*/  IMAD.WIDE.U32 R16, R11, 0x4, R16 ;  /* 0x000000040b107825 */ /* 0x000fc400078e0010 */
[----:B------:R-:W3:Y:S04]  /*0510*/  LDG.E R23, desc[UR6][R22.64] ;  /* 0x0000000616177981 */ /* 0x000ee8000c1e1900 */
[----:B------:R-:W4:Y:S01]  /*0520*/  LDG.E R16, desc[UR6][R16.64] ;  /* 0x0000000610107981 */ /* 0x000f22000c1e1900 */
[----:B------:R-:W-:-:S04]  /*0530*/  IADD3 R24, PT, PT, R24, 0x8, RZ ;  /* 0x0000000818187810 */ /* 0x000fc80007ffe0ff */
[----:B------:R-:W-:Y:S02]  /*0540*/  ISETP.NE.AND P1, PT, R24, RZ, PT ;  /* 0x000000ff1800720c */ /* 0x000fe40003f25270 */
[----:B------:R-:W-:Y:S02]  /*0550*/  IADD3 R15, PT, PT, R15, 0x8, RZ ;  /* 0x000000080f0f7810 */ /* 0x000fe40007ffe0ff */
[C---:B------:R-:W-:Y:S02]  /*0560*/  LEA R4, R5.reuse, R4, 0x3 ;  /* 0x0000000405047211 */ /* 0x040fe400078e18ff */
[C---:B------:R-:W-:Y:S02]  /*0570*/  LEA R8, R5.reuse, R8, 0x3 ;  /* 0x0000000805087211 */ /* 0x040fe400078e18ff */
[C---:B------:R-:W-:Y:S02]  /*0580*/  LEA R10, R5.reuse, R10, 0x3 ;  /* 0x0000000a050a7211 */ /* 0x040fe400078e18ff */
[----:B------:R-:W-:-:S02]  /*0590*/  LEA R12, R5, R12, 0x3 ;  /* 0x0000000c050c7211 */ /* 0x000fc400078e18ff */
[C---:B------:R-:W-:Y:S02]  /*05a0*/  LEA R14, R5.reuse, R14, 0x3 ;  /* 0x0000000e050e7211 */ /* 0x040fe400078e18ff */
[C---:B------:R-:W-:Y:S02]  /*05b0*/  LEA R9, R5.reuse, R9, 0x3 ;  /* 0x0000000905097211 */ /* 0x040fe400078e18ff */
[C---:B------:R-:W-:Y:S02]  /*05c0*/  LEA R11, R5.reuse, R11, 0x3 ;  /* 0x0000000b050b7211 */ /* 0x040fe400078e18ff */
[----:B------:R-:W-:Y:S01]  /*05d0*/  LEA R13, R5, R13, 0x3 ;  /* 0x0000000d050d7211 */ /* 0x000fe200078e18ff */
[----:B--2---:R-:W-:-:S04]  /*05e0*/  FFMA R25, R28, R18, R25 ;  /* 0x000000121c197223 */ /* 0x004fc80000000019 */
[----:B---3--:R-:W-:-:S04]  /*05f0*/  FFMA R25, R26, R23, R25 ;  /* 0x000000171a197223 */ /* 0x008fc80000000019 */
[----:B----4-:R-:W-:Y:S01]  /*0600*/  FFMA R25, R20, R16, R25 ;  /* 0x0000001014197223 */ /* 0x010fe20000000019 */
[----:B------:R-:W-:Y:S06]  /*0610*/  @P1 BRA `(.L_x_2) ;  /* 0xfffffffc000c1947 */ /* 0x000fec000383ffff */
.L_x_1:
[----:B------:R-:W-:Y:S05]  /*0620*/  @!P0 BRA `(.L_x_0) ;  /* 0x0000000400048947 */ /* 0x000fea0003800000 */
[----:B------:R-:W-:Y:S02]  /*0630*/  ISETP.GE.U32.AND P0, PT, R6, 0x4, PT ;  /* 0x000000040600780c */ /* 0x000fe40003f06070 */
[----:B------:R-:W-:-:S04]  /*0640*/  LOP3.LUT R24, R2, 0x3, RZ, 0xc0, !PT ;  /* 0x0000000302187812 */ /* 0x000fc800078ec0ff */
[----:B------:R-:W-:-:S07]  /*0650*/  ISETP.NE.AND P1, PT, R24, RZ, PT ;  /* 0x000000ff1800720c */ /* 0x000fce0003f25270 */
[----:B------:R-:W-:Y:S06]  /*0660*/  @!P0 BRA `(.L_x_3) ;  /* 0x00000000007c8947 */ /* 0x000fec0003800000 */
[----:B------:R-:W0:Y:S01]  /*0670*/  LDC.64 R8, c[0x0][0x388] ;  /* 0x0000e200ff087b82 */ /* 0x000e220000000a00 */
[----:B------:R-:W-:Y:S02]  /*0680*/  IMAD R13, R3, R2, R7 ;  /* 0x00000002030d7224 */ /* 0x000fe400078e0207 */
[----:B------:R-:W-:-:S03]  /*0690*/  IMAD R6, R7, R5, R0 ;  /* 0x0000000507067224 */ /* 0x000fc600078e0200 */
[C---:B------:R-:W-:Y:S02]  /*06a0*/  IADD3 R21, PT, PT, R13.reuse, 0x1, RZ ;  /* 0x000000010d157810 */ /* 0x040fe40007ffe0ff */
[----:B------:R-:W1:Y:S01]  /*06b0*/  LDC.64 R10, c[0x0][0x380] ;  /* 0x0000e000ff0a7b82 */ /* 0x000e620000000a00 */
[C---:B------:R-:W-:Y:S02]  /*06c0*/  IADD3 R15, PT, PT, R13.reuse, 0x2, RZ ;  /* 0x000000020d0f7810 */ /* 0x040fe40007ffe0ff */
[----:B------:R-:W-:Y:S01]  /*06d0*/  IADD3 R27, PT, PT, R13, 0x3, RZ ;  /* 0x000000030d1b7810 */ /* 0x000fe20007ffe0ff */
[C---:B0-----:R-:W-:Y:S01]  /*06e0*/  IMAD.WIDE.U32 R18, R6.reuse, 0x4, R8 ;  /* 0x0000000406127825 */ /* 0x041fe200078e0008 */
[----:B------:R-:W-:-:S04]  /*06f0*/  IADD3 R6, PT, PT, R6, R5, RZ ;  /* 0x0000000506067210 */ /* 0x000fc80007ffe0ff */
[CC--:B------:R-:W-:Y:S01]  /*0700*/  IADD3 R14, PT, PT, R6.reuse, R5.reuse, RZ ;  /* 0x00000005060e7210 */ /* 0x0c0fe20007ffe0ff */
[--C-:B-1----:R-:W-:Y:S01]  /*0710*/  IMAD.WIDE.U32 R22, R13, 0x4, R10.reuse ;  /* 0x000000040d167825 */ /* 0x102fe200078e000a */
[----:B------:R-:W2:Y:S03]  /*0720*/  LDG.E R18, desc[UR6][R18.64] ;  /* 0x0000000612127981 */ /* 0x000ea6000c1e1900 */
[----:B------:R-:W-:Y:S01]  /*0730*/  IMAD.WIDE.U32 R20, R21, 0x4, R10 ;  /* 0x0000000415147825 */ /* 0x000fe200078e000a */
[----:B------:R-:W2:Y:S03]  /*0740*/  LDG.E R4, desc[UR6][R22.64] ;  /* 0x0000000616047981 */ /* 0x000ea6000c1e1900 */
[----:B------:R-:W-:Y:S01]  /*0750*/  IMAD.WIDE.U32 R16, R6, 0x4, R8 ;  /* 0x0000000406107825 */ /* 0x000fe200078e0008 */
[----:B------:R-:W-:Y:S01]  /*0760*/  IADD3 R29, PT, PT, R14, R5, RZ ;  /* 0x000000050e1d7210 */ /* 0x000fe20007ffe0ff */
[----:B------:R-:W3:Y:S02]  /*0770*/  LDG.E R20, desc[UR6][R20.64] ;  /* 0x0000000614147981 */ /* 0x000ee4000c1e1900 */
[----:B------:R-:W-:-:S02]  /*0780*/  IMAD.WIDE.U32 R12, R15, 0x4, R10 ;  /* 0x000000040f0c7825 */ /* 0x000fc400078e000a */
[----:B------:R-:W3:Y:S02]  /*0790*/  LDG.E R17, desc[UR6][R16.64] ;  /* 0x0000000610117981 */ /* 0x000ee4000c1e1900 */
[----:B------:R-:W-:Y:S02]  /*07a0*/  IMAD.WIDE.U32 R14, R14, 0x4, R8 ;  /* 0x000000040e0e7825 */ /* 0x000fe400078e0008 */
[----:B------:R-:W4:Y:S02]  /*07b0*/  LDG.E R13, desc[UR6][R12.64] ;  /* 0x000000060c0d7981 */ /* 0x000f24000c1e1900 */
[----:B------:R-:W-:Y:S02]  /*07c0*/  IMAD.WIDE.U32 R10, R27, 0x4, R10 ;  /* 0x000000041b0a7825 */ /* 0x000fe400078e000a */
[----:B------:R-:W4:Y:S02]  /*07d0*/  LDG.E R14, desc[UR6][R14.64] ;  /* 0x000000060e0e7981 */ /* 0x000f24000c1e1900 */
[----:B------:R-:W-:-:S02]  /*07e0*/  IMAD.WIDE.U32 R8, R29, 0x4, R8 ;  /* 0x000000041d087825 */ /* 0x000fc400078e0008 */
[----:B------:R-:W5:Y:S04]  /*07f0*/  LDG.E R11, desc[UR6][R10.64] ;  /* 0x000000060a0b7981 */ /* 0x000f68000c1e1900 */
[----:B------:R-:W5:Y:S01]  /*0800*/  LDG.E R8, desc[UR6][R8.64] ;  /* 0x0000000608087981 */ /* 0x000f62000c1e1900 */
[----:B------:R-:W-:Y:S01]  /*0810*/  IADD3 R7, PT, PT, R7, 0x4, RZ ;  /* 0x0000000407077810 */ /* 0x000fe20007ffe0ff */
[----:B--2---:R-:W-:-:S04]  /*0820*/  FFMA R25, R4, R18, R25 ;  /* 0x0000001204197223 */ /* 0x004fc80000000019 */
[----:B---3--:R-:W-:-:S04]  /*0830*/  FFMA R20, R20, R17, R25 ;  /* 0x0000001114147223 */ /* 0x008fc80000000019 */
[----:B----4-:R-:W-:-:S04]  /*0840*/  FFMA R20, R13, R14, R20 ;  /* 0x0000000e0d147223 */ /* 0x010fc80000000014 */
[----:B-----5:R-:W-:-:S07]  /*0850*/  FFMA R25, R11, R8, R20 ;  /* 0x000000080b197223 */ /* 0x020fce0000000014 */
.L_x_3:
[----:B------:R-:W-:Y:S05]  /*0860*/  @!P1 BRA `(.L_x_0) ;  /* 0x0000000000749947 */ /* 0x000fea0003800000 */
[----:B------:R-:W0:Y:S01]  /*0870*/  LDC.64 R16, c[0x0][0x380] ;  /* 0x0000e000ff107b82 */ /* 0x000e220000000a00 */
[----:B------:R-:W-:Y:S02]  /*0880*/  ISETP.NE.AND P0, PT, R24, 0x1, PT ;  /* 0x000000011800780c */ /* 0x000fe40003f05270 */
[----:B------:R-:W-:-:S04]  /*0890*/  LOP3.LUT R4, R2, 0x1, RZ, 0xc0, !PT ;  /* 0x0000000102047812 */ /* 0x000fc800078ec0ff */
[----:B------:R-:W-:Y:S01]  /*08a0*/  ISETP.NE.U32.AND P1, PT, R4, 0x1, PT ;  /* 0x000000010400780c */ /* 0x000fe20003f25070 */
[----:B------:R-:W1:Y:S06]  /*08b0*/  LDC.64 R8, c[0x0][0x388] ;  /* 0x0000e200ff087b82 */ /* 0x000e6c0000000a00 */
[----:B------:R-:W-:Y:S02]  /*08c0*/  @P0 IMAD R15, R3, R2, R7 ;  /* 0x00000002030f0224 */ /* 0x000fe400078e0207 */
[----:B------:R-:W2:Y:S01]  /*08d0*/  LDC.64 R10, c[0x0][0x380] ;  /* 0x0000e000ff0a7b82 */ /* 0x000ea20000000a00 */
[C---:B------:R-:W-:Y:S01]  /*08e0*/  @P0 IMAD R14, R7.reuse, R5, R0 ;  /* 0x00000005070e0224 */ /* 0x040fe200078e0200 */
[----:B------:R-:W-:-:S02]  /*08f0*/  @P0 IADD3 R7, PT, PT, R7, 0x2, RZ ;  /* 0x0000000207070810 */ /* 0x000fc40007ffe0ff */
[C---:B------:R-:W-:Y:S02]  /*0900*/  @P0 IADD3 R21, PT, PT, R15.reuse, 0x1, RZ ;  /* 0x000000010f150810 */ /* 0x040fe40007ffe0ff */
[----:B------:R-:W-:Y:S02]  /*0910*/  @P0 IADD3 R23, PT, PT, R14, R5, RZ ;  /* 0x000000050e170210 */ /* 0x000fe40007ffe0ff */
[----:B------:R-:W3:Y:S01]  /*0920*/  LDC.64 R12, c[0x0][0x388] ;  /* 0x0000e200ff0c7b82 */ /* 0x000ee20000000a00 */
[----:B0-----:R-:W-:-:S04]  /*0930*/  @P0 IMAD.WIDE.U32 R18, R15, 0x4, R16 ;  /* 0x000000040f120825 */ /* 0x001fc800078e0010 */
[----:B------:R-:W-:Y:S01]  /*0940*/  @P0 IMAD.WIDE.U32 R16, R21, 0x4, R16 ;  /* 0x0000000415100825 */ /* 0x000fe200078e0010 */
[----:B------:R-:W4:Y:S03]  /*0950*/  @P0 LDG.E R4, desc[UR6][R18.64] ;  /* 0x0000000612040981 */ /* 0x000f26000c1e1900 */
[----:B-1----:R-:W-:Y:S02]  /*0960*/  @P0 IMAD.WIDE.U32 R14, R14, 0x4, R8 ;  /* 0x000000040e0e0825 */ /* 0x002fe400078e0008 */
[----:B------:R-:W5:Y:S02]  /*0970*/  @P0 LDG.E R17, desc[UR6][R16.64] ;  /* 0x0000000610110981 */ /* 0x000f64000c1e1900 */
[----:B------:R-:W-:Y:S02]  /*0980*/  @!P1 IMAD R21, R3, R2, R7 ;  /* 0x0000000203159224 */ /* 0x000fe400078e0207 */
[----:B------:R-:W-:Y:S01]  /*0990*/  @P0 IMAD.WIDE.U32 R8, R23, 0x4, R8 ;  /* 0x0000000417080825 */ /* 0x000fe200078e0008 */
[----:B------:R-:W4:Y:S03]  /*09a0*/  @P0 LDG.E R14, desc[UR6][R14.64] ;  /* 0x000000060e0e0981 */ /* 0x000f26000c1e1900 */
[----:B------:R-:W-:-:S02]  /*09b0*/  @!P1 IMAD R7, R7, R5, R0 ;  /* 0x0000000507079224 */ /* 0x000fc400078e0200 */
[----:B--2---:R-:W-:Y:S01]  /*09c0*/  @!P1 IMAD.WIDE.U32 R10, R21, 0x4, R10 ;  /* 0x00000004150a9825 */ /* 0x004fe200078e000a */
[----:B------:R-:W5:Y:S03]  /*09d0*/  @P0 LDG.E R8, desc[UR6][R8.64] ;  /* 0x0000000608080981 */ /* 0x000f66000c1e1900 */
[----:B---3--:R-:W-:Y:S02]  /*09e0*/  @!P1 IMAD.WIDE.U32 R12, R7, 0x4, R12 ;  /* 0x00000004070c9825 */ /* 0x008fe400078e000c */
[----:B------:R-:W2:Y:S04]  /*09f0*/  @!P1 LDG.E R10, desc[UR6][R10.64] ;  /* 0x000000060a0a9981 */ /* 0x000ea8000c1e1900 */
[----:B------:R-:W2:Y:S01]  /*0a00*/  @!P1 LDG.E R12, desc[UR6][R12.64] ;  /* 0x000000060c0c9981 */ /* 0x000ea2000c1e1900 */
[----:B----4-:R-:W-:-:S04]  /*0a10*/  @P0 FFMA R4, R4, R14, R25 ;  /* 0x0000000e04040223 */ /* 0x010fc80000000019 */
[----:B-----5:R-:W-:-:S04]  /*0a20*/  @P0 FFMA R25, R17, R8, R4 ;  /* 0x0000000811190223 */ /* 0x020fc80000000004 */
[----:B--2---:R-:W-:-:S07]  /*0a30*/  @!P1 FFMA R25, R10, R12, R25 ;  /* 0x0000000c0a199223 */ /* 0x004fce0000000019 */
.L_x_0:
[----:B------:R-:W0:Y:S01]  /*0a40*/  LDC.64 R6, c[0x0][0x390] ;  /* 0x0000e400ff067b82 */ /* 0x000e220000000a00 */
[----:B------:R-:W-:-:S04]  /*0a50*/  IMAD R3, R3, R5, R0 ;  /* 0x0000000503037224 */ /* 0x000fc800078e0200 */
[----:B0-----:R-:W-:-:S05]  /*0a60*/  IMAD.WIDE.U32 R2, R3, 0x4, R6 ;  /* 0x0000000403027825 */ /* 0x001fca00078e0006 */
[----:B------:R-:W-:Y:S01]  /*0a70*/  STG.E desc[UR6][R2.64], R25 ;  /* 0x0000001902007986 */ /* 0x000fe2000c101906 */
[----:B------:R-:W-:Y:S05]  /*0a80*/  EXIT ;  /* 0x000000000000794d */ /* 0x000fea0003800000 */
.L_x_4:
[----:B------:R-:W-:-:S00]  /*0a90*/  BRA `(.L_x_4) ;  /* 0xfffffffc00fc7947 */ /* 0x000fc0000383ffff */
[----:B------:R-:W-:-:S00]  /*0aa0*/  NOP ;  /* 0x0000000000007918 */ /* 0x000fc00000000000 */
        /* <DEDUP_REMOVED lines=13> */
.L_x_10:


//--------------------- .text._Z25matmul_naive_column_majorPfS_S_iii --------------------------
	.section	.text._Z25matmul_naive_column_majorPfS_S_iii,"ax",@progbits
	.align	128
        .global         _Z25matmul_naive_column_majorPfS_S_iii
        .type           _Z25matmul_naive_column_majorPfS_S_iii,@function
        .size           _Z25matmul_naive_column_majorPfS_S_iii,(.L_x_11 - _Z25matmul_naive_column_majorPfS_S_iii)
        .other          _Z25matmul_naive_column_majorPfS_S_iii,@"STO_CUDA_ENTRY STV_DEFAULT"
_Z25matmul_naive_column_majorPfS_S_iii:
.text._Z25matmul_naive_column_majorPfS_S_iii:
[----:B------:R-:W-:Y:S01]  /*0000*/  LDC R1, c[0x0][0x37c] ;  /* 0x0000df00ff017b82 */ /* 0x000fe20000000800 */
[----:B------:R-:W0:Y:S07]  /*0010*/  S2R R8, SR_TID.X ;  /* 0x0000000000087919 */ /* 0x000e2e0000002100 */
[----:B------:R-:W1:Y:S01]  /*0020*/  S2UR UR4, SR_CTAID.X ;  /* 0x00000000000479c3 */ /* 0x000e620000002500 */
[----:B------:R-:W1:Y:S01]  /*0030*/  LDCU UR5, c[0x0][0x360] ;  /* 0x00006c00ff0577ac */ /* 0x000e620008000800 */
[----:B------:R-:W2:Y:S06]  /*0040*/  S2R R2, SR_TID.Y ;  /* 0x0000000000027919 */ /* 0x000eac0000002200 */
[----:B------:R-:W2:Y:S08]  /*0050*/  S2UR UR6, SR_CTAID.Y ;  /* 0x00000000000679c3 */ /* 0x000eb00000002600 */
[----:B------:R-:W2:Y:S08]  /*0060*/  LDC R3, c[0x0][0x364] ;  /* 0x0000d900ff037b82 */ /* 0x000eb00000000800 */
        /* <DEDUP_REMOVED lines=30> */
.L_x_7:
        /* <DEDUP_REMOVED lines=61> */
.L_x_6:
        /* <DEDUP_REMOVED lines=36> */
.L_x_8:
        /* <DEDUP_REMOVED lines=30> */
.L_x_5:
[----:B------:R-:W0:Y:S01]  /*0a40*/  LDC.64 R6, c[0x0][0x390] ;  /* 0x0000e400ff067b82 */ /* 0x000e220000000a00 */
[----:B------:R-:W-:-:S04]  /*0a50*/  IMAD R3, R3, R5, R0 ;  /* 0x0000000503037224 */ /* 0x000fc800078e0200 */
[----:B0-----:R-:W-:-:S05]  /*0a60*/  IMAD.WIDE.U32 R2, R3, 0x4, R6 ;  /* 0x0000000403027825 */ /* 0x001fca00078e0006 */
[----:B------:R-:W-:Y:S01]  /*0a70*/  STG.E desc[UR6][R2.64], R25 ;  /* 0x0000001902007986 */ /* 0x000fe2000c101906 */
[----:B------:R-:W-:Y:S05]  /*0a80*/  EXIT ;  /* 0x000000000000794d */ /* 0x000fea0003800000 */
.L_x_9:
        /* <DEDUP_REMOVED lines=15> */
.L_x_11:


//--------------------- .nv.shared.reserved.0     --------------------------
	.section	.nv.shared.reserved.0,"aw",@nobits
	.weak		__nv_reservedSMEM_offset_0_alias
	.size		__nv_reservedSMEM_offset_0_alias, 0, 64
	.other		__nv_reservedSMEM_offset_0_alias,@"STO_CUDA_RESERVED_SHARED STV_DEFAULT"
__nv_reservedSMEM_offset_0_alias:
	.zero		0
	.zero		64


//--------------------- .nv.constant0._Z22matmul_naive_row_majorPfS_S_iii --------------------------
	.section	.nv.constant0._Z22matmul_naive_row_majorPfS_S_iii,"a",@progbits
	.sectionflags	@""
	.align	4
.nv.constant0._Z22matmul_naive_row_majorPfS_S_iii:
	.zero		932


//--------------------- .nv.constant0._Z25matmul_naive_column_majorPfS_S_iii --------------------------
	.section	.nv.constant0._Z25matmul_naive_column_majorPfS_S_iii,"a",@progbits
	.sectionflags	@""
	.align	4
.nv.constant0._Z25matmul_naive_column_majorPfS_S_iii:
	.zero		932


//--------------------- SYMBOLS --------------------------

	.type		.nv.reservedSmem.offset0,@object
	.size		.nv.reservedSmem.offset0,0x4
